//
// Generated by NVIDIA NVVM Compiler
//
// Compiler Build ID: CL-36424714
// Cuda compilation tools, release 13.0, V13.0.88
// Based on NVVM 20.0.0
//

.version 9.0
.target sm_100
.address_size 64

	// .globl	_Z8computeMiiPiS_S_S_S_S_

.visible .entry _Z8computeMiiPiS_S_S_S_S_(
	.param .u32 _Z8computeMiiPiS_S_S_S_S__param_0,
	.param .u32 _Z8computeMiiPiS_S_S_S_S__param_1,
	.param .u64 .ptr .align 1 _Z8computeMiiPiS_S_S_S_S__param_2,
	.param .u64 .ptr .align 1 _Z8computeMiiPiS_S_S_S_S__param_3,
	.param .u64 .ptr .align 1 _Z8computeMiiPiS_S_S_S_S__param_4,
	.param .u64 .ptr .align 1 _Z8computeMiiPiS_S_S_S_S__param_5,
	.param .u64 .ptr .align 1 _Z8computeMiiPiS_S_S_S_S__param_6,
	.param .u64 .ptr .align 1 _Z8computeMiiPiS_S_S_S_S__param_7
)
{
	.reg .pred 	%p<15>;
	.reg .b32 	%r<160>;
	.reg .b64 	%rd<58>;

	ld.param.u32 	%r52, [_Z8computeMiiPiS_S_S_S_S__param_0];
	ld.param.u32 	%r53, [_Z8computeMiiPiS_S_S_S_S__param_1];
	ld.param.u64 	%rd18, [_Z8computeMiiPiS_S_S_S_S__param_2];
	ld.param.u64 	%rd19, [_Z8computeMiiPiS_S_S_S_S__param_4];
	ld.param.u64 	%rd20, [_Z8computeMiiPiS_S_S_S_S__param_5];
	ld.param.u64 	%rd16, [_Z8computeMiiPiS_S_S_S_S__param_6];
	ld.param.u64 	%rd17, [_Z8computeMiiPiS_S_S_S_S__param_7];
	cvta.to.global.u64 	%rd1, %rd18;
	cvta.to.global.u64 	%rd2, %rd20;
	cvta.to.global.u64 	%rd3, %rd19;
	mov.u32 	%r54, %ctaid.x;
	mov.u32 	%r1, %ntid.x;
	mul.lo.s32 	%r2, %r54, %r1;
	mov.u32 	%r3, %tid.x;
	sub.s32 	%r55, %r53, %r52;
	max.s32 	%r4, %r55, -1;
	add.s32 	%r56, %r52, -1;
	min.s32 	%r5, %r56, %r53;
	add.s32 	%r57, %r3, %r2;
	add.s32 	%r58, %r57, %r4;
	add.s32 	%r149, %r58, 1;
	setp.gt.s32 	%p1, %r149, %r5;
	@%p1 bra 	$L__BB0_20;
	add.s32 	%r7, %r52, 2;
	mov.u32 	%r60, %nctaid.x;
	mul.lo.s32 	%r8, %r1, %r60;
	add.s32 	%r61, %r3, %r4;
	add.s32 	%r62, %r61, %r2;
	add.s32 	%r148, %r62, 2;
	sub.s32 	%r63, %r53, %r149;
	add.s32 	%r147, %r63, 1;
	sub.s32 	%r64, %r2, %r53;
	add.s32 	%r11, %r61, %r64;
	cvta.to.global.u64 	%rd4, %rd16;
	cvta.to.global.u64 	%rd5, %rd17;
	mov.b32 	%r146, 0;
$L__BB0_2:
	ld.param.u64 	%rd56, [_Z8computeMiiPiS_S_S_S_S__param_3];
	sub.s32 	%r16, %r53, %r149;
	mad.lo.s32 	%r17, %r7, %r16, %r7;
	add.s32 	%r65, %r149, %r17;
	add.s32 	%r18, %r65, 1;
	setp.lt.s32 	%p2, %r149, 0;
	cvt.s64.s32 	%rd21, %r17;
	cvt.s64.s32 	%rd22, %r149;
	add.s64 	%rd6, %rd22, %rd21;
	cvta.to.global.u64 	%rd23, %rd56;
	shl.b64 	%rd24, %rd6, 2;
	add.s64 	%rd7, %rd23, %rd24;
	@%p2 bra 	$L__BB0_10;
	ld.global.u32 	%r154, [%rd7+4];
	and.b32  	%r20, %r148, 3;
	setp.lt.u32 	%p3, %r149, 3;
	mov.b32 	%r151, 0;
	@%p3 bra 	$L__BB0_6;
	add.s64 	%rd57, %rd2, 16;
	and.b32  	%r151, %r148, -4;
	add.s32 	%r153, %r149, %r17;
	neg.s32 	%r152, %r151;
$L__BB0_5:
	mul.wide.s32 	%rd25, %r153, 4;
	add.s64 	%rd26, %rd3, %rd25;
	ld.global.u32 	%r67, [%rd26];
	ld.global.u32 	%r68, [%rd57+-12];
	add.s32 	%r69, %r68, %r67;
	max.s32 	%r70, %r154, %r69;
	st.global.u32 	[%rd7+4], %r70;
	ld.global.u32 	%r71, [%rd26+-4];
	ld.global.u32 	%r72, [%rd57+-8];
	add.s32 	%r73, %r72, %r71;
	max.s32 	%r74, %r70, %r73;
	st.global.u32 	[%rd7+4], %r74;
	ld.global.u32 	%r75, [%rd26+-8];
	ld.global.u32 	%r76, [%rd57+-4];
	add.s32 	%r77, %r76, %r75;
	max.s32 	%r78, %r74, %r77;
	st.global.u32 	[%rd7+4], %r78;
	ld.global.u32 	%r79, [%rd26+-12];
	ld.global.u32 	%r80, [%rd57];
	add.s32 	%r81, %r80, %r79;
	max.s32 	%r154, %r78, %r81;
	st.global.u32 	[%rd7+4], %r154;
	add.s32 	%r153, %r153, -4;
	add.s32 	%r152, %r152, 4;
	add.s64 	%rd57, %rd57, 16;
	setp.eq.s32 	%p4, %r152, 0;
	@%p4 bra 	$L__BB0_6;
	bra.uni 	$L__BB0_5;
$L__BB0_6:
	setp.eq.s32 	%p5, %r20, 0;
	@%p5 bra 	$L__BB0_10;
	not.b32 	%r82, %r151;
	add.s32 	%r83, %r18, %r82;
	mul.wide.s32 	%rd27, %r83, 4;
	add.s64 	%rd9, %rd3, %rd27;
	ld.global.u32 	%r84, [%rd9];
	mul.wide.u32 	%rd28, %r151, 4;
	add.s64 	%rd10, %rd2, %rd28;
	ld.global.u32 	%r85, [%rd10+4];
	add.s32 	%r86, %r85, %r84;
	max.s32 	%r26, %r154, %r86;
	st.global.u32 	[%rd7+4], %r26;
	setp.eq.s32 	%p6, %r20, 1;
	@%p6 bra 	$L__BB0_10;
	ld.global.u32 	%r87, [%rd9+-4];
	ld.global.u32 	%r88, [%rd10+8];
	add.s32 	%r89, %r88, %r87;
	max.s32 	%r27, %r26, %r89;
	st.global.u32 	[%rd7+4], %r27;
	setp.eq.s32 	%p7, %r20, 2;
	@%p7 bra 	$L__BB0_10;
	ld.global.u32 	%r90, [%rd9+-8];
	ld.global.u32 	%r91, [%rd10+12];
	add.s32 	%r92, %r91, %r90;
	max.s32 	%r93, %r27, %r92;
	st.global.u32 	[%rd7+4], %r93;
$L__BB0_10:
	setp.gt.s32 	%p8, %r16, -1;
	@%p8 bra 	$L__BB0_12;
	add.s64 	%rd48, %rd1, %rd24;
	ld.global.u32 	%r159, [%rd48+4];
	bra.uni 	$L__BB0_19;
$L__BB0_12:
	add.s64 	%rd11, %rd1, %rd24;
	ld.global.u32 	%r159, [%rd11+4];
	and.b32  	%r30, %r147, 3;
	mad.lo.s32 	%r95, %r8, %r146, %r11;
	setp.gt.u32 	%p9, %r95, -4;
	mov.b32 	%r158, 0;
	@%p9 bra 	$L__BB0_15;
	mov.b32 	%r156, 0;
$L__BB0_14:
	not.b32 	%r97, %r156;
	mad.lo.s32 	%r98, %r7, %r97, %r18;
	mul.wide.s32 	%rd30, %r98, 4;
	add.s64 	%rd31, %rd3, %rd30;
	ld.global.u32 	%r99, [%rd31];
	mul.wide.u32 	%rd32, %r156, 4;
	add.s64 	%rd33, %rd2, %rd32;
	ld.global.u32 	%r100, [%rd33+4];
	add.s32 	%r101, %r100, %r99;
	max.s32 	%r102, %r159, %r101;
	st.global.u32 	[%rd11+4], %r102;
	sub.s32 	%r103, -2, %r156;
	mad.lo.s32 	%r104, %r7, %r103, %r18;
	mul.wide.s32 	%rd34, %r104, 4;
	add.s64 	%rd35, %rd3, %rd34;
	ld.global.u32 	%r105, [%rd35];
	ld.global.u32 	%r106, [%rd33+8];
	add.s32 	%r107, %r106, %r105;
	max.s32 	%r108, %r102, %r107;
	st.global.u32 	[%rd11+4], %r108;
	sub.s32 	%r109, -3, %r156;
	mad.lo.s32 	%r110, %r7, %r109, %r18;
	mul.wide.s32 	%rd36, %r110, 4;
	add.s64 	%rd37, %rd3, %rd36;
	ld.global.u32 	%r111, [%rd37];
	ld.global.u32 	%r112, [%rd33+12];
	add.s32 	%r113, %r112, %r111;
	max.s32 	%r114, %r108, %r113;
	st.global.u32 	[%rd11+4], %r114;
	sub.s32 	%r115, -4, %r156;
	mad.lo.s32 	%r116, %r7, %r115, %r18;
	mul.wide.s32 	%rd38, %r116, 4;
	add.s64 	%rd39, %rd3, %rd38;
	ld.global.u32 	%r117, [%rd39];
	add.s32 	%r156, %r156, 4;
	ld.global.u32 	%r118, [%rd33+16];
	add.s32 	%r119, %r118, %r117;
	max.s32 	%r159, %r114, %r119;
	st.global.u32 	[%rd11+4], %r159;
	and.b32  	%r158, %r147, -4;
	setp.ne.s32 	%p10, %r156, %r158;
	@%p10 bra 	$L__BB0_14;
$L__BB0_15:
	setp.eq.s32 	%p11, %r30, 0;
	@%p11 bra 	$L__BB0_19;
	not.b32 	%r120, %r158;
	mad.lo.s32 	%r121, %r7, %r120, %r18;
	mul.wide.s32 	%rd40, %r121, 4;
	add.s64 	%rd41, %rd3, %rd40;
	ld.global.u32 	%r122, [%rd41];
	mul.wide.u32 	%rd42, %r158, 4;
	add.s64 	%rd14, %rd2, %rd42;
	ld.global.u32 	%r123, [%rd14+4];
	add.s32 	%r124, %r123, %r122;
	max.s32 	%r159, %r159, %r124;
	st.global.u32 	[%rd11+4], %r159;
	setp.eq.s32 	%p12, %r30, 1;
	@%p12 bra 	$L__BB0_19;
	sub.s32 	%r125, -2, %r158;
	mad.lo.s32 	%r126, %r7, %r125, %r18;
	mul.wide.s32 	%rd43, %r126, 4;
	add.s64 	%rd44, %rd3, %rd43;
	ld.global.u32 	%r127, [%rd44];
	ld.global.u32 	%r128, [%rd14+8];
	add.s32 	%r129, %r128, %r127;
	max.s32 	%r159, %r159, %r129;
	st.global.u32 	[%rd11+4], %r159;
	setp.eq.s32 	%p13, %r30, 2;
	@%p13 bra 	$L__BB0_19;
	sub.s32 	%r130, -3, %r158;
	mad.lo.s32 	%r131, %r7, %r130, %r18;
	mul.wide.s32 	%rd45, %r131, 4;
	add.s64 	%rd46, %rd3, %rd45;
	ld.global.u32 	%r132, [%rd46];
	ld.global.u32 	%r133, [%rd14+12];
	add.s32 	%r134, %r133, %r132;
	max.s32 	%r159, %r159, %r134;
	st.global.u32 	[%rd11+4], %r159;
$L__BB0_19:
	sub.s32 	%r135, %r18, %r52;
	add.s32 	%r136, %r135, -3;
	mul.wide.s32 	%rd49, %r136, 4;
	add.s64 	%rd50, %rd3, %rd49;
	ld.global.u32 	%r137, [%rd50];
	mul.wide.s32 	%rd51, %r16, 4;
	add.s64 	%rd52, %rd4, %rd51;
	ld.global.u32 	%r138, [%rd52+4];
	add.s64 	%rd53, %rd5, %rd51;
	ld.global.u32 	%r139, [%rd53+4];
	add.s32 	%r140, %r138, %r137;
	add.s32 	%r141, %r140, %r139;
	ld.global.u32 	%r142, [%rd7+4];
	max.s32 	%r143, %r159, %r142;
	max.s32 	%r144, %r141, %r143;
	max.s32 	%r145, %r144, 0;
	add.s64 	%rd55, %rd3, %rd24;
	st.global.u32 	[%rd55+4], %r145;
	add.s32 	%r149, %r149, %r8;
	setp.le.s32 	%p14, %r149, %r5;
	add.s32 	%r148, %r149, 1;
	sub.s32 	%r147, %r147, %r8;
	add.s32 	%r146, %r146, 1;
	@%p14 bra 	$L__BB0_2;
$L__BB0_20:
	ret;

}


// ===== COMPILED SASS (sm_100) =====

	.target	sm_100

	.elftype	@"ET_EXEC"


//--------------------- .note.nv.tkinfo           --------------------------
	.section	.note.nv.tkinfo,"",@"SHT_NOTE"
	.sectionflags	@"SHF_NOTE_NV_TKINFO"
	.tkinfo
        /*0018*/ 	.word	0x00000002
        /*0030*/ 	.string	""
        /*0030*/ 	.string	"ptxas"
        /*0030*/ 	.string	"Cuda compilation tools, release 13.0, V13.0.88"
        /*0030*/ 	.string	"Build cuda_13.0.r13.0/compiler.36424714_0"
        /*0030*/ 	.string	"-arch sm_100 -m 64 "



//--------------------- .note.nv.cuinfo           --------------------------
	.section	.note.nv.cuinfo,"",@"SHT_NOTE"
	.sectionflags	@"SHF_NOTE_NV_CUINFO"
        /*0018*/ 	.short	0x0002
        /*001a*/ 	.short	0x0064
        /*001c*/ 	.short	0x0082
	.zero		2


//--------------------- .nv.info                  --------------------------
	.section	.nv.info,"",@"SHT_CUDA_INFO"
	.align	4


	//----- nvinfo : EIATTR_REGCOUNT
	.align		4
        /*0000*/ 	.byte	0x04, 0x2f
        /*0002*/ 	.short	(.L_1 - .L_0)
	.align		4
.L_0:
        /*0004*/ 	.word	index@(_Z8computeMiiPiS_S_S_S_S_)
        /*0008*/ 	.word	0x00000020


	//----- nvinfo : EIATTR_FRAME_SIZE
	.align		4
.L_1:
        /*000c*/ 	.byte	0x04, 0x11
        /*000e*/ 	.short	(.L_3 - .L_2)
	.align		4
.L_2:
        /*0010*/ 	.word	index@(_Z8computeMiiPiS_S_S_S_S_)
        /*0014*/ 	.word	0x00000000


	//----- nvinfo : EIATTR_MIN_STACK_SIZE
	.align		4
.L_3:
        /*0018*/ 	.byte	0x04, 0x12
        /*001a*/ 	.short	(.L_5 - .L_4)
	.align		4
.L_4:
        /*001c*/ 	.word	index@(_Z8computeMiiPiS_S_S_S_S_)
        /*0020*/ 	.word	0x00000000
.L_5:


//--------------------- .nv.compat                --------------------------
	.section	.nv.compat,"",@"SHT_CUDA_COMPAT_INFO"
	.align	4
        /*0000*/ 	.byte	0x02, 0x09, 0x00, 0x00, 0x02, 0x02, 0x01, 0x00, 0x02, 0x05, 0x05, 0x00, 0x03, 0x07, 0x01, 0x01
        /*0010*/ 	.byte	0x02, 0x03, 0x00, 0x00, 0x02, 0x06, 0x01, 0x00, 0x04, 0x0b, 0x08, 0x00, 0x09, 0x00, 0x00, 0x00
        /*0020*/ 	.byte	0x00, 0x00, 0x00, 0x00


//--------------------- .nv.info._Z8computeMiiPiS_S_S_S_S_ --------------------------
	.section	.nv.info._Z8computeMiiPiS_S_S_S_S_,"",@"SHT_CUDA_INFO"
	.sectionflags	@""
	.align	4


	//----- nvinfo : EIATTR_CUDA_API_VERSION
	.align		4
        /*0000*/ 	.byte	0x04, 0x37
        /*0002*/ 	.short	(.L_7 - .L_6)
.L_6:
        /*0004*/ 	.word	0x00000082


	//----- nvinfo : EIATTR_KPARAM_INFO
	.align		4
.L_7:
        /*0008*/ 	.byte	0x04, 0x17
        /*000a*/ 	.short	(.L_9 - .L_8)
.L_8:
        /*000c*/ 	.word	0x00000000
        /*0010*/ 	.short	0x0007
        /*0012*/ 	.short	0x0030
        /*0014*/ 	.byte	0x00, 0xf5, 0x21, 0x00


	//----- nvinfo : EIATTR_KPARAM_INFO
	.align		4
.L_9:
        /*0018*/ 	.byte	0x04, 0x17
        /*001a*/ 	.short	(.L_11 - .L_10)
.L_10:
        /*001c*/ 	.word	0x00000000
        /*0020*/ 	.short	0x0006
        /*0022*/ 	.short	0x0028
        /*0024*/ 	.byte	0x00, 0xf5, 0x21, 0x00


	//----- nvinfo : EIATTR_KPARAM_INFO
	.align		4
.L_11:
        /*0028*/ 	.byte	0x04, 0x17
        /*002a*/ 	.short	(.L_13 - .L_12)
.L_12:
        /*002c*/ 	.word	0x00000000
        /*0030*/ 	.short	0x0005
        /*0032*/ 	.short	0x0020
        /*0034*/ 	.byte	0x00, 0xf5, 0x21, 0x00


	//----- nvinfo : EIATTR_KPARAM_INFO
	.align		4
.L_13:
        /*0038*/ 	.byte	0x04, 0x17
        /*003a*/ 	.short	(.L_15 - .L_14)
.L_14:
        /*003c*/ 	.word	0x00000000
        /*0040*/ 	.short	0x0004
        /*0042*/ 	.short	0x0018
        /*0044*/ 	.byte	0x00, 0xf5, 0x21, 0x00


	//----- nvinfo : EIATTR_KPARAM_INFO
	.align		4
.L_15:
        /*0048*/ 	.byte	0x04, 0x17
        /*004a*/ 	.short	(.L_17 - .L_16)
.L_16:
        /*004c*/ 	.word	0x00000000
        /*0050*/ 	.short	0x0003
        /*0052*/ 	.short	0x0010
        /*0054*/ 	.byte	0x00, 0xf5, 0x21, 0x00


	//----- nvinfo : EIATTR_KPARAM_INFO
	.align		4
.L_17:
        /*0058*/ 	.byte	0x04, 0x17
        /*005a*/ 	.short	(.L_19 - .L_18)
.L_18:
        /*005c*/ 	.word	0x00000000
        /*0060*/ 	.short	0x0002
        /*0062*/ 	.short	0x0008
        /*0064*/ 	.byte	0x00, 0xf5, 0x21, 0x00


	//----- nvinfo : EIATTR_KPARAM_INFO
	.align		4
.L_19:
        /*0068*/ 	.byte	0x04, 0x17
        /*006a*/ 	.short	(.L_21 - .L_20)
.L_20:
        /*006c*/ 	.word	0x00000000
        /*0070*/ 	.short	0x0001
        /*0072*/ 	.short	0x0004
        /*0074*/ 	.byte	0x00, 0xf0, 0x11, 0x00


	//----- nvinfo : EIATTR_KPARAM_INFO
	.align		4
.L_21:
        /*0078*/ 	.byte	0x04, 0x17
        /*007a*/ 	.short	(.L_23 - .L_22)
.L_22:
        /*007c*/ 	.word	0x00000000
        /*0080*/ 	.short	0x0000
        /*0082*/ 	.short	0x0000
        /*0084*/ 	.byte	0x00, 0xf0, 0x11, 0x00


	//----- nvinfo : EIATTR_SPARSE_MMA_MASK
	.align		4
.L_23:
        /*0088*/ 	.byte	0x03, 0x50
        /*008a*/ 	.short	0x0000


	//----- nvinfo : EIATTR_MAXREG_COUNT
	.align		4
        /*008c*/ 	.byte	0x03, 0x1b
        /*008e*/ 	.short	0x00ff


	//----- nvinfo : EIATTR_MERCURY_ISA_VERSION
	.align		4
        /*0090*/ 	.byte	0x03, 0x5f
        /*0092*/ 	.short	0x0101


	//----- nvinfo : EIATTR_VRC_CTA_INIT_COUNT
	.align		4
        /*0094*/ 	.byte	0x02, 0x4a
	.zero		1
	.zero		1


	//----- nvinfo : EIATTR_EXIT_INSTR_OFFSETS
	.align		4
        /*0098*/ 	.byte	0x04, 0x1c
        /*009a*/ 	.short	(.L_25 - .L_24)


	//   ....[0]....
.L_24:
        /*009c*/ 	.word	0x000000b0


	//   ....[1]....
        /*00a0*/ 	.word	0x00000d60


	//----- nvinfo : EIATTR_CRS_STACK_SIZE
	.align		4
.L_25:
        /*00a4*/ 	.byte	0x04, 0x1e
        /*00a6*/ 	.short	(.L_27 - .L_26)
.L_26:
        /*00a8*/ 	.word	0x00000000


	//----- nvinfo : EIATTR_CBANK_PARAM_SIZE
	.align		4
.L_27:
        /*00ac*/ 	.byte	0x03, 0x19
        /*00ae*/ 	.short	0x0038


	//----- nvinfo : EIATTR_PARAM_CBANK
	.align		4
        /*00b0*/ 	.byte	0x04, 0x0a
        /*00b2*/ 	.short	(.L_29 - .L_28)
	.align		4
.L_28:
        /*00b4*/ 	.word	index@(.nv.constant0._Z8computeMiiPiS_S_S_S_S_)
        /*00b8*/ 	.short	0x0380
        /*00ba*/ 	.short	0x0038


	//----- nvinfo : EIATTR_SW_WAR
	.align		4
.L_29:
        /*00bc*/ 	.byte	0x04, 0x36
        /*00be*/ 	.short	(.L_31 - .L_30)
.L_30:
        /*00c0*/ 	.word	0x00000008
.L_31:


//--------------------- .nv.callgraph             --------------------------
	.section	.nv.callgraph,"",@"SHT_CUDA_CALLGRAPH"
	.align	4
	.sectionentsize	8
	.align		4
        /*0000*/ 	.word	0x00000000
	.align		4
        /*0004*/ 	.word	0xffffffff
	.align		4
        /*0008*/ 	.word	0x00000000
	.align		4
        /*000c*/ 	.word	0xfffffffe
	.align		4
        /*0010*/ 	.word	0x00000000
	.align		4
        /*0014*/ 	.word	0xfffffffd
	.align		4
        /*0018*/ 	.word	0x00000000
	.align		4
        /*001c*/ 	.word	0xfffffffc


//--------------------- .text._Z8computeMiiPiS_S_S_S_S_ --------------------------
	.section	.text._Z8computeMiiPiS_S_S_S_S_,"ax",@progbits
	.align	128
        .global         _Z8computeMiiPiS_S_S_S_S_
        .type           _Z8computeMiiPiS_S_S_S_S_,@function
        .size           _Z8computeMiiPiS_S_S_S_S_,(.L_x_14 - _Z8computeMiiPiS_S_S_S_S_)
        .other          _Z8computeMiiPiS_S_S_S_S_,@"STO_CUDA_ENTRY STV_DEFAULT"
_Z8computeMiiPiS_S_S_S_S_:
.text._Z8computeMiiPiS_S_S_S_S_:
[----:B------:R-:W-:Y:S01]  /*0000*/  LDC R1, c[0x0][0x37c] ;  /* 0x0000df00ff017b82 */ /* 0x000fe20000000800 */
[----:B------:R-:W0:Y:S07]  /*0010*/  S2R R6, SR_TID.X ;  /* 0x0000000000067919 */ /* 0x000e2e0000002100 */
[----:B------:R-:W1:Y:S08]  /*0020*/  S2UR UR4, SR_CTAID.X ;  /* 0x00000000000479c3 */ /* 0x000e700000002500 */
[----:B------:R-:W1:Y:S08]  /*0030*/  LDC R7, c[0x0][0x360] ;  /* 0x0000d800ff077b82 */ /* 0x000e700000000800 */
[----:B------:R-:W2:Y:S01]  /*0040*/  LDC.64 R8, c[0x0][0x380] ;  /* 0x0000e000ff087b82 */ /* 0x000ea20000000a00 */
[----:B-1----:R-:W-:Y:S01]  /*0050*/  IMAD R4, R7, UR4, RZ ;  /* 0x0000000407047c24 */ /* 0x002fe2000f8e02ff */
[----:B--2---:R-:W-:-:S02]  /*0060*/  VIADDMNMX R3, R9, -R8, 0xffffffff, !PT ;  /* 0xffffffff09037446 */ /* 0x004fc40007800908 */
[----:B------:R-:W-:Y:S02]  /*0070*/  VIADDMNMX R0, R8, 0xffffffff, R9, PT ;  /* 0xffffffff08007846 */ /* 0x000fe40003800109 */
[----:B0-----:R-:W-:-:S05]  /*0080*/  IADD3 R2, PT, PT, R3, R6, R4 ;  /* 0x0000000603027210 */ /* 0x001fca0007ffe004 */
[----:B------:R-:W-:-:S05]  /*0090*/  VIADD R2, R2, 0x1 ;  /* 0x0000000102027836 */ /* 0x000fca0000000000 */
[----:B------:R-:W-:-:S13]  /*00a0*/  ISETP.GT.AND P0, PT, R2, R0, PT ;  /* 0x000000000200720c */ /* 0x000fda0003f04270 */
[----:B------:R-:W-:Y:S05]  /*00b0*/  @P0 EXIT ;  /* 0x000000000000094d */ /* 0x000fea0003800000 */
[----:B------:R-:W0:Y:S01]  /*00c0*/  LDCU UR4, c[0x0][0x370] ;  /* 0x00006e00ff0477ac */ /* 0x000e220008000800 */
[----:B------:R-:W-:Y:S01]  /*00d0*/  IMAD.IADD R3, R3, 0x1, R6 ;  /* 0x0000000103037824 */ /* 0x000fe200078e0206 */
[----:B------:R-:W-:Y:S01]  /*00e0*/  IADD3 R5, PT, PT, -R2, 0x1, R9 ;  /* 0x0000000102057810 */ /* 0x000fe20007ffe109 */
[----:B------:R-:W-:Y:S01]  /*00f0*/  IMAD.MOV.U32 R6, RZ, RZ, RZ ;  /* 0x000000ffff067224 */ /* 0x000fe200078e00ff */
[----:B------:R-:W1:Y:S02]  /*0100*/  LDCU.64 UR6, c[0x0][0x358] ;  /* 0x00006b00ff0677ac */ /* 0x000e640008000a00 */
[C-C-:B------:R-:W-:Y:S02]  /*0110*/  IADD3 R12, PT, PT, R3.reuse, 0x2, R4.reuse ;  /* 0x00000002030c7810 */ /* 0x140fe40007ffe004 */
[----:B------:R-:W-:Y:S01]  /*0120*/  IADD3 R3, PT, PT, R3, -R9, R4 ;  /* 0x8000000903037210 */ /* 0x000fe20007ffe004 */
[----:B------:R-:W-:Y:S02]  /*0130*/  VIADD R4, R8, 0x2 ;  /* 0x0000000208047836 */ /* 0x000fe40000000000 */
[----:B0-----:R-:W-:-:S07]  /*0140*/  IMAD R7, R7, UR4, RZ ;  /* 0x0000000407077c24 */ /* 0x001fce000f8e02ff */
.L_x_12:
[----:B0-----:R-:W0:Y:S01]  /*0150*/  LDCU UR4, c[0x0][0x384] ;  /* 0x00007080ff0477ac */ /* 0x001e220008000800 */
[----:B------:R-:W-:Y:S01]  /*0160*/  SHF.R.S32.HI R8, RZ, 0x1f, R2 ;  /* 0x0000001fff087819 */ /* 0x000fe20000011402 */
[----:B------:R-:W-:Y:S01]  /*0170*/  BSSY.RECONVERGENT B0, `(.L_x_0) ;  /* 0x000004e000007945 */ /* 0x000fe20003800200 */
[----:B0-----:R-:W-:Y:S01]  /*0180*/  IADD3 R9, PT, PT, -R2, UR4, RZ ;  /* 0x0000000402097c10 */ /* 0x001fe2000fffe1ff */
[----:B------:R-:W0:Y:S04]  /*0190*/  LDCU.64 UR4, c[0x0][0x390] ;  /* 0x00007200ff0477ac */ /* 0x000e280008000a00 */
[----:B------:R-:W-:-:S05]  /*01a0*/  IMAD R23, R4, R9, R4 ;  /* 0x0000000904177224 */ /* 0x000fca00078e0204 */
[C---:B------:R-:W-:Y:S02]  /*01b0*/  IADD3 R20, P0, PT, R23.reuse, R2, RZ ;  /* 0x0000000217147210 */ /* 0x040fe40007f1e0ff */
[----:B------:R-:W-:Y:S02]  /*01c0*/  IADD3 R21, PT, PT, R2, 0x1, R23 ;  /* 0x0000000102157810 */ /* 0x000fe40007ffe017 */
[----:B------:R-:W-:Y:S01]  /*01d0*/  LEA.HI.X.SX32 R11, R23, R8, 0x1, P0 ;  /* 0x00000008170b7211 */ /* 0x000fe200000f0eff */
[----:B------:R-:W-:Y:S01]  /*01e0*/  IMAD.SHL.U32 R8, R20, 0x4, RZ ;  /* 0x0000000414087824 */ /* 0x000fe200078e00ff */
[----:B------:R-:W-:Y:S02]  /*01f0*/  ISETP.GE.AND P0, PT, R2, RZ, PT ;  /* 0x000000ff0200720c */ /* 0x000fe40003f06270 */
[----:B------:R-:W-:Y:S02]  /*0200*/  SHF.L.U64.HI R20, R20, 0x2, R11 ;  /* 0x0000000214147819 */ /* 0x000fe4000001020b */
[----:B0-----:R-:W-:-:S04]  /*0210*/  IADD3 R10, P1, PT, R8, UR4, RZ ;  /* 0x00000004080a7c10 */ /* 0x001fc8000ff3e0ff */
[----:B------:R-:W-:-:S05]  /*0220*/  IADD3.X R11, PT, PT, R20, UR5, RZ, P1, !PT ;  /* 0x00000005140b7c10 */ /* 0x000fca0008ffe4ff */
[----:B------:R-:W-:Y:S05]  /*0230*/  @!P0 BRA `(.L_x_1) ;  /* 0x0000000400048947 */ /* 0x000fea0003800000 */
[----:B-1----:R0:W5:Y:S01]  /*0240*/  LDG.E R17, desc[UR6][R10.64+0x4] ;  /* 0x000004060a117981 */ /* 0x002162000c1e1900 */
[----:B------:R-:W-:Y:S01]  /*0250*/  ISETP.GE.U32.AND P1, PT, R2, 0x3, PT ;  /* 0x000000030200780c */ /* 0x000fe20003f26070 */
[----:B------:R-:W-:Y:S01]  /*0260*/  BSSY.RECONVERGENT B1, `(.L_x_2) ;  /* 0x0000027000017945 */ /* 0x000fe20003800200 */
[----:B------:R-:W-:Y:S01]  /*0270*/  LOP3.LUT R16, R12, 0x3, RZ, 0xc0, !PT ;  /* 0x000000030c107812 */ /* 0x000fe200078ec0ff */
[----:B------:R-:W-:-:S03]  /*0280*/  IMAD.MOV.U32 R19, RZ, RZ, RZ ;  /* 0x000000ffff137224 */ /* 0x000fc600078e00ff */
[----:B------:R-:W-:-:S07]  /*0290*/  ISETP.NE.AND P0, PT, R16, RZ, PT ;  /* 0x000000ff1000720c */ /* 0x000fce0003f05270 */
[----:B0-----:R-:W-:Y:S06]  /*02a0*/  @!P1 BRA `(.L_x_3) ;  /* 0x0000000000889947 */ /* 0x001fec0003800000 */
[----:B------:R-:W0:Y:S01]  /*02b0*/  LDCU.64 UR4, c[0x0][0x3a0] ;  /* 0x00007400ff0477ac */ /* 0x000e220008000a00 */
[----:B------:R-:W-:Y:S01]  /*02c0*/  LOP3.LUT R19, R12, 0xfffffffc, RZ, 0xc0, !PT ;  /* 0xfffffffc0c137812 */ /* 0x000fe200078ec0ff */
[----:B------:R-:W-:-:S04]  /*02d0*/  IMAD.IADD R23, R23, 0x1, R2 ;  /* 0x0000000117177824 */ /* 0x000fc800078e0202 */
[----:B------:R-:W-:Y:S01]  /*02e0*/  IMAD.MOV R18, RZ, RZ, -R19 ;  /* 0x000000ffff127224 */ /* 0x000fe200078e0a13 */
[----:B0-----:R-:W-:-:S04]  /*02f0*/  UIADD3 UR4, UP0, UPT, UR4, 0x10, URZ ;  /* 0x0000001004047890 */ /* 0x001fc8000ff1e0ff */
[----:B------:R-:W-:Y:S02]  /*0300*/  UIADD3.X UR5, UPT, UPT, URZ, UR5, URZ, UP0, !UPT ;  /* 0x00000005ff057290 */ /* 0x000fe400087fe4ff */
[----:B------:R-:W-:-:S04]  /*0310*/  IMAD.U32 R22, RZ, RZ, UR4 ;  /* 0x00000004ff167e24 */ /* 0x000fc8000f8e00ff */
[----:B------:R-:W-:-:S07]  /*0320*/  IMAD.U32 R25, RZ, RZ, UR5 ;  /* 0x00000005ff197e24 */ /* 0x000fce000f8e00ff */
.L_x_4:
[----:B------:R-:W0:Y:S01]  /*0330*/  LDC.64 R12, c[0x0][0x398] ;  /* 0x0000e600ff0c7b82 */ /* 0x000e220000000a00 */
[----:B------:R-:W-:Y:S02]  /*0340*/  IMAD.MOV.U32 R14, RZ, RZ, R22 ;  /* 0x000000ffff0e7224 */ /* 0x000fe400078e0016 */
[----:B------:R-:W-:-:S05]  /*0350*/  IMAD.MOV.U32 R15, RZ, RZ, R25 ;  /* 0x000000ffff0f7224 */ /* 0x000fca00078e0019 */
[----:B--2---:R-:W2:Y:S01]  /*0360*/  LDG.E R24, desc[UR6][R14.64+-0xc] ;  /* 0xfffff4060e187981 */ /* 0x004ea2000c1e1900 */
[----:B0-----:R-:W-:-:S05]  /*0370*/  IMAD.WIDE R12, R23, 0x4, R12 ;  /* 0x00000004170c7825 */ /* 0x001fca00078e020c */
[----:B------:R-:W2:Y:S02]  /*0380*/  LDG.E R22, desc[UR6][R12.64] ;  /* 0x000000060c167981 */ /* 0x000ea4000c1e1900 */
[----:B--2--5:R-:W-:-:S05]  /*0390*/  VIADDMNMX R17, R24, R22, R17, !PT ;  /* 0x0000001618117246 */ /* 0x024fca0007800111 */
[----:B------:R0:W-:Y:S04]  /*03a0*/  STG.E desc[UR6][R10.64+0x4], R17 ;  /* 0x000004110a007986 */ /* 0x0001e8000c101906 */
[----:B------:R-:W2:Y:S04]  /*03b0*/  LDG.E R22, desc[UR6][R12.64+-0x4] ;  /* 0xfffffc060c167981 */ /* 0x000ea8000c1e1900 */
[----:B------:R-:W2:Y:S02]  /*03c0*/  LDG.E R24, desc[UR6][R14.64+-0x8] ;  /* 0xfffff8060e187981 */ /* 0x000ea4000c1e1900 */
[----:B--2---:R-:W-:-:S05]  /*03d0*/  VIADDMNMX R25, R24, R22, R17, !PT ;  /* 0x0000001618197246 */ /* 0x004fca0007800111 */
[----:B------:R1:W-:Y:S04]  /*03e0*/  STG.E desc[UR6][R10.64+0x4], R25 ;  /* 0x000004190a007986 */ /* 0x0003e8000c101906 */
[----:B------:R-:W2:Y:S04]  /*03f0*/  LDG.E R22, desc[UR6][R12.64+-0x8] ;  /* 0xfffff8060c167981 */ /* 0x000ea8000c1e1900 */
[----:B------:R-:W2:Y:S02]  /*0400*/  LDG.E R24, desc[UR6][R14.64+-0x4] ;  /* 0xfffffc060e187981 */ /* 0x000ea4000c1e1900 */
[----:B--2---:R-:W-:-:S05]  /*0410*/  VIADDMNMX R27, R24, R22, R25, !PT ;  /* 0x00000016181b7246 */ /* 0x004fca0007800119 */
[----:B------:R2:W-:Y:S04]  /*0420*/  STG.E desc[UR6][R10.64+0x4], R27 ;  /* 0x0000041b0a007986 */ /* 0x0005e8000c101906 */
[----:B------:R-:W0:Y:S04]  /*0430*/  LDG.E R22, desc[UR6][R12.64+-0xc] ;  /* 0xfffff4060c167981 */ /* 0x000e28000c1e1900 */
[----:B------:R-:W0:Y:S01]  /*0440*/  LDG.E R24, desc[UR6][R14.64] ;  /* 0x000000060e187981 */ /* 0x000e22000c1e1900 */
[----:B------:R-:W-:-:S05]  /*0450*/  VIADD R18, R18, 0x4 ;  /* 0x0000000412127836 */ /* 0x000fca0000000000 */
[----:B------:R-:W-:Y:S01]  /*0460*/  ISETP.NE.AND P1, PT, R18, RZ, PT ;  /* 0x000000ff1200720c */ /* 0x000fe20003f25270 */
[----:B------:R-:W-:Y:S01]  /*0470*/  VIADD R23, R23, 0xfffffffc ;  /* 0xfffffffc17177836 */ /* 0x000fe20000000000 */
[----:B0-----:R-:W-:-:S05]  /*0480*/  VIADDMNMX R17, R24, R22, R27, !PT ;  /* 0x0000001618117246 */ /* 0x001fca000780011b */
[----:B------:R2:W-:Y:S01]  /*0490*/  STG.E desc[UR6][R10.64+0x4], R17 ;  /* 0x000004110a007986 */ /* 0x0005e2000c101906 */
[----:B------:R-:W-:-:S05]  /*04a0*/  IADD3 R22, P2, PT, R14, 0x10, RZ ;  /* 0x000000100e167810 */ /* 0x000fca0007f5e0ff */
[----:B-1----:R-:W-:Y:S01]  /*04b0*/  IMAD.X R25, RZ, RZ, R15, P2 ;  /* 0x000000ffff197224 */ /* 0x002fe200010e060f */
[----:B------:R-:W-:Y:S07]  /*04c0*/  @P1 BRA `(.L_x_4) ;  /* 0xfffffffc00981947 */ /* 0x000fee000383ffff */
.L_x_3:
[----:B------:R-:W-:Y:S05]  /*04d0*/  BSYNC.RECONVERGENT B1 ;  /* 0x0000000000017941 */ /* 0x000fea0003800200 */
.L_x_2:
[----:B------:R-:W-:Y:S05]  /*04e0*/  @!P0 BRA `(.L_x_1) ;  /* 0x0000000000588947 */ /* 0x000fea0003800000 */
[----:B------:R-:W0:Y:S01]  /*04f0*/  LDC.64 R12, c[0x0][0x3a0] ;  /* 0x0000e800ff0c7b82 */ /* 0x000e220000000a00 */
[----:B------:R-:W-:-:S05]  /*0500*/  LOP3.LUT R18, RZ, R19, RZ, 0x33, !PT ;  /* 0x00000013ff127212 */ /* 0x000fca00078e33ff */
[----:B------:R-:W-:Y:S02]  /*0510*/  IMAD.IADD R23, R21, 0x1, R18 ;  /* 0x0000000115177824 */ /* 0x000fe400078e0212 */
[----:B------:R-:W1:Y:S01]  /*0520*/  LDC.64 R14, c[0x0][0x398] ;  /* 0x0000e600ff0e7b82 */ /* 0x000e620000000a00 */
[----:B0-----:R-:W-:-:S05]  /*0530*/  IMAD.WIDE.U32 R12, R19, 0x4, R12 ;  /* 0x00000004130c7825 */ /* 0x001fca00078e000c */
[----:B------:R-:W3:Y:S01]  /*0540*/  LDG.E R19, desc[UR6][R12.64+0x4] ;  /* 0x000004060c137981 */ /* 0x000ee2000c1e1900 */
[----:B-1----:R-:W-:-:S05]  /*0550*/  IMAD.WIDE R14, R23, 0x4, R14 ;  /* 0x00000004170e7825 */ /* 0x002fca00078e020e */
[----:B------:R-:W3:Y:S01]  /*0560*/  LDG.E R18, desc[UR6][R14.64] ;  /* 0x000000060e127981 */ /* 0x000ee2000c1e1900 */
[----:B------:R-:W-:Y:S02]  /*0570*/  ISETP.NE.AND P0, PT, R16, 0x1, PT ;  /* 0x000000011000780c */ /* 0x000fe40003f05270 */
[----:B---3-5:R-:W-:-:S05]  /*0580*/  VIADDMNMX R19, R19, R18, R17, !PT ;  /* 0x0000001213137246 */ /* 0x028fca0007800111 */
[----:B------:R0:W-:Y:S06]  /*0590*/  STG.E desc[UR6][R10.64+0x4], R19 ;  /* 0x000004130a007986 */ /* 0x0001ec000c101906 */
[----:B------:R-:W-:Y:S05]  /*05a0*/  @!P0 BRA `(.L_x_1) ;  /* 0x0000000000288947 */ /* 0x000fea0003800000 */
[----:B--2---:R-:W2:Y:S04]  /*05b0*/  LDG.E R17, desc[UR6][R14.64+-0x4] ;  /* 0xfffffc060e117981 */ /* 0x004ea8000c1e1900 */
[----:B------:R-:W2:Y:S01]  /*05c0*/  LDG.E R18, desc[UR6][R12.64+0x8] ;  /* 0x000008060c127981 */ /* 0x000ea2000c1e1900 */
[----:B------:R-:W-:Y:S02]  /*05d0*/  ISETP.NE.AND P0, PT, R16, 0x2, PT ;  /* 0x000000021000780c */ /* 0x000fe40003f05270 */
[----:B--2---:R-:W-:-:S05]  /*05e0*/  VIADDMNMX R17, R18, R17, R19, !PT ;  /* 0x0000001112117246 */ /* 0x004fca0007800113 */
[----:B------:R3:W-:Y:S06]  /*05f0*/  STG.E desc[UR6][R10.64+0x4], R17 ;  /* 0x000004110a007986 */ /* 0x0007ec000c101906 */
[----:B------:R-:W-:Y:S05]  /*0600*/  @!P0 BRA `(.L_x_1) ;  /* 0x0000000000108947 */ /* 0x000fea0003800000 */
[----:B------:R-:W3:Y:S04]  /*0610*/  LDG.E R14, desc[UR6][R14.64+-0x8] ;  /* 0xfffff8060e0e7981 */ /* 0x000ee8000c1e1900 */
[----:B------:R-:W3:Y:S02]  /*0620*/  LDG.E R13, desc[UR6][R12.64+0xc] ;  /* 0x00000c060c0d7981 */ /* 0x000ee4000c1e1900 */
[----:B---3--:R-:W-:-:S05]  /*0630*/  VIADDMNMX R17, R13, R14, R17, !PT ;  /* 0x0000000e0d117246 */ /* 0x008fca0007800111 */
[----:B------:R4:W-:Y:S02]  /*0640*/  STG.E desc[UR6][R10.64+0x4], R17 ;  /* 0x000004110a007986 */ /* 0x0009e4000c101906 */
.L_x_1:
[----:B-1----:R-:W-:Y:S05]  /*0650*/  BSYNC.RECONVERGENT B0 ;  /* 0x0000000000007941 */ /* 0x002fea0003800200 */
.L_x_0:
[----:B------:R-:W-:Y:S01]  /*0660*/  ISETP.GT.AND P0, PT, R9, -0x1, PT ;  /* 0xffffffff0900780c */ /* 0x000fe20003f04270 */
[----:B------:R-:W-:-:S12]  /*0670*/  BSSY.RECONVERGENT B0, `(.L_x_5) ;  /* 0x0000056000007945 */ /* 0x000fd80003800200 */
[----:B------:R-:W-:Y:S05]  /*0680*/  @P0 BRA `(.L_x_6) ;  /* 0x0000000000140947 */ /* 0x000fea0003800000 */
[----:B------:R-:W1:Y:S02]  /*0690*/  LDCU.64 UR4, c[0x0][0x388] ;  /* 0x00007100ff0477ac */ /* 0x000e640008000a00 */
[----:B-1----:R-:W-:-:S04]  /*06a0*/  IADD3 R12, P0, PT, R8, UR4, RZ ;  /* 0x00000004080c7c10 */ /* 0x002fc8000ff1e0ff */
[----:B------:R-:W-:-:S05]  /*06b0*/  IADD3.X R13, PT, PT, R20, UR5, RZ, P0, !PT ;  /* 0x00000005140d7c10 */ /* 0x000fca00087fe4ff */
[----:B------:R1:W5:Y:S01]  /*06c0*/  LDG.E R23, desc[UR6][R12.64+0x4] ;  /* 0x000004060c177981 */ /* 0x000362000c1e1900 */
[----:B------:R-:W-:Y:S05]  /*06d0*/  BRA `(.L_x_7) ;  /* 0x00000004003c7947 */ /* 0x000fea0003800000 */
.L_x_6:
[----:B------:R-:W1:Y:S02]  /*06e0*/  LDCU.64 UR4, c[0x0][0x388] ;  /* 0x00007100ff0477ac */ /* 0x000e640008000a00 */
[----:B-1----:R-:W-:-:S04]  /*06f0*/  IADD3 R12, P0, PT, R8, UR4, RZ ;  /* 0x00000004080c7c10 */ /* 0x002fc8000ff1e0ff */
[----:B------:R-:W-:-:S05]  /*0700*/  IADD3.X R13, PT, PT, R20, UR5, RZ, P0, !PT ;  /* 0x00000005140d7c10 */ /* 0x000fca00087fe4ff */
[----:B------:R1:W5:Y:S01]  /*0710*/  LDG.E R23, desc[UR6][R12.64+0x4] ;  /* 0x000004060c177981 */ /* 0x000362000c1e1900 */
[----:B------:R-:W-:Y:S01]  /*0720*/  IMAD R14, R7, R6, R3 ;  /* 0x00000006070e7224 */ /* 0x000fe200078e0203 */
[----:B------:R-:W-:Y:S01]  /*0730*/  BSSY.RECONVERGENT B1, `(.L_x_8) ;  /* 0x000002c000017945 */ /* 0x000fe20003800200 */
[----:B------:R-:W-:Y:S01]  /*0740*/  LOP3.LUT R22, R5, 0x3, RZ, 0xc0, !PT ;  /* 0x0000000305167812 */ /* 0x000fe200078ec0ff */
[----:B------:R-:W-:Y:S02]  /*0750*/  IMAD.MOV.U32 R25, RZ, RZ, RZ ;  /* 0x000000ffff197224 */ /* 0x000fe400078e00ff */
[----:B------:R-:W-:-:S13]  /*0760*/  ISETP.GT.U32.AND P0, PT, R14, -0x4, PT ;  /* 0xfffffffc0e00780c */ /* 0x000fda0003f04070 */
[----:B-1----:R-:W-:Y:S05]  /*0770*/  @P0 BRA `(.L_x_9) ;  /* 0x00000000009c0947 */ /* 0x002fea0003800000 */
[----:B------:R-:W-:Y:S01]  /*0780*/  BSSY.RECONVERGENT B2, `(.L_x_10) ;  /* 0x0000025000027945 */ /* 0x000fe20003800200 */
[----:B------:R-:W-:-:S07]  /*0790*/  IMAD.MOV.U32 R25, RZ, RZ, RZ ;  /* 0x000000ffff197224 */ /* 0x000fce00078e00ff */
.L_x_11:
[----:B-12345:R-:W1:Y:S01]  /*07a0*/  LDC.64 R16, c[0x0][0x398] ;  /* 0x0000e600ff107b82 */ /* 0x03ee620000000a00 */
[----:B------:R-:W-:-:S05]  /*07b0*/  LOP3.LUT R18, RZ, R25, RZ, 0x33, !PT ;  /* 0x00000019ff127212 */ /* 0x000fca00078e33ff */
[----:B0-----:R-:W-:Y:S02]  /*07c0*/  IMAD R19, R4, R18, R21 ;  /* 0x0000001204137224 */ /* 0x001fe400078e0215 */
[----:B------:R-:W0:Y:S02]  /*07d0*/  LDC.64 R14, c[0x0][0x3a0] ;  /* 0x0000e800ff0e7b82 */ /* 0x000e240000000a00 */
[----:B-1----:R-:W-:-:S06]  /*07e0*/  IMAD.WIDE R18, R19, 0x4, R16 ;  /* 0x0000000413127825 */ /* 0x002fcc00078e0210 */
[----:B------:R-:W2:Y:S01]  /*07f0*/  LDG.E R18, desc[UR6][R18.64] ;  /* 0x0000000612127981 */ /* 0x000ea2000c1e1900 */
[----:B0-----:R-:W-:-:S05]  /*0800*/  IMAD.WIDE.U32 R14, R25, 0x4, R14 ;  /* 0x00000004190e7825 */ /* 0x001fca00078e000e */
[----:B------:R-:W2:Y:S01]  /*0810*/  LDG.E R24, desc[UR6][R14.64+0x4] ;  /* 0x000004060e187981 */ /* 0x000ea2000c1e1900 */
[----:B------:R-:W-:-:S05]  /*0820*/  IADD3 R26, PT, PT, -R25, -0x2, RZ ;  /* 0xfffffffe191a7810 */ /* 0x000fca0007ffe1ff */
[----:B------:R-:W-:-:S04]  /*0830*/  IMAD R27, R4, R26, R21 ;  /* 0x0000001a041b7224 */ /* 0x000fc800078e0215 */
[----:B------:R-:W-:Y:S01]  /*0840*/  IMAD.WIDE R26, R27, 0x4, R16 ;  /* 0x000000041b1a7825 */ /* 0x000fe200078e0210 */
[----:B--2---:R-:W-:-:S05]  /*0850*/  VIADDMNMX R23, R24, R18, R23, !PT ;  /* 0x0000001218177246 */ /* 0x004fca0007800117 */
[----:B------:R0:W-:Y:S04]  /*0860*/  STG.E desc[UR6][R12.64+0x4], R23 ;  /* 0x000004170c007986 */ /* 0x0001e8000c101906 */
[----:B------:R-:W2:Y:S04]  /*0870*/  LDG.E R26, desc[UR6][R26.64] ;  /* 0x000000061a1a7981 */ /* 0x000ea8000c1e1900 */
        /* <DEDUP_REMOVED lines=9> */
[----:B0-----:R-:W-:-:S04]  /*0910*/  IMAD R23, R4, R28, R21 ;  /* 0x0000001c04177224 */ /* 0x001fc800078e0215 */
[----:B------:R-:W-:Y:S01]  /*0920*/  IMAD.WIDE R16, R23, 0x4, R16 ;  /* 0x0000000417107825 */ /* 0x000fe200078e0210 */
[----:B--2---:R-:W-:-:S05]  /*0930*/  VIADDMNMX R27, R24, R18, R29, !PT ;  /* 0x00000012181b7246 */ /* 0x004fca000780011d */
[----:B------:R1:W-:Y:S04]  /*0940*/  STG.E desc[UR6][R12.64+0x4], R27 ;  /* 0x0000041b0c007986 */ /* 0x0003e8000c101906 */
[----:B------:R-:W2:Y:S04]  /*0950*/  LDG.E R16, desc[UR6][R16.64] ;  /* 0x0000000610107981 */ /* 0x000ea8000c1e1900 */
[----:B------:R-:W2:Y:S01]  /*0960*/  LDG.E R23, desc[UR6][R14.64+0x10] ;  /* 0x000010060e177981 */ /* 0x000ea2000c1e1900 */
[----:B------:R-:W-:Y:S01]  /*0970*/  VIADD R25, R25, 0x4 ;  /* 0x0000000419197836 */ /* 0x000fe20000000000 */
[----:B------:R-:W-:-:S04]  /*0980*/  LOP3.LUT R18, R5, 0xfffffffc, RZ, 0xc0, !PT ;  /* 0xfffffffc05127812 */ /* 0x000fc800078ec0ff */
[----:B------:R-:W-:Y:S02]  /*0990*/  ISETP.NE.AND P0, PT, R25, R18, PT ;  /* 0x000000121900720c */ /* 0x000fe40003f05270 */
[----:B--2---:R-:W-:-:S05]  /*09a0*/  VIADDMNMX R23, R23, R16, R27, !PT ;  /* 0x0000001017177246 */ /* 0x004fca000780011b */
[----:B------:R1:W-:Y:S06]  /*09b0*/  STG.E desc[UR6][R12.64+0x4], R23 ;  /* 0x000004170c007986 */ /* 0x0003ec000c101906 */
[----:B------:R-:W-:Y:S05]  /*09c0*/  @P0 BRA `(.L_x_11) ;  /* 0xfffffffc00740947 */ /* 0x000fea000383ffff */
[----:B------:R-:W-:Y:S05]  /*09d0*/  BSYNC.RECONVERGENT B2 ;  /* 0x0000000000027941 */ /* 0x000fea0003800200 */
.L_x_10:
[----:B------:R-:W-:-:S07]  /*09e0*/  IMAD.MOV.U32 R25, RZ, RZ, R18 ;  /* 0x000000ffff197224 */ /* 0x000fce00078e0012 */
.L_x_9:
[----:B------:R-:W-:Y:S05]  /*09f0*/  BSYNC.RECONVERGENT B1 ;  /* 0x0000000000017941 */ /* 0x000fea0003800200 */
.L_x_8:
[----:B------:R-:W-:-:S13]  /*0a00*/  ISETP.NE.AND P0, PT, R22, RZ, PT ;  /* 0x000000ff1600720c */ /* 0x000fda0003f05270 */
[----:B------:R-:W-:Y:S05]  /*0a10*/  @!P0 BRA `(.L_x_7) ;  /* 0x00000000006c8947 */ /* 0x000fea0003800000 */
[----:B------:R-:W1:Y:S01]  /*0a20*/  LDC.64 R14, c[0x0][0x398] ;  /* 0x0000e600ff0e7b82 */ /* 0x000e620000000a00 */
[----:B------:R-:W-:-:S05]  /*0a30*/  LOP3.LUT R16, RZ, R25, RZ, 0x33, !PT ;  /* 0x00000019ff107212 */ /* 0x000fca00078e33ff */
[----:B--2345:R-:W-:Y:S02]  /*0a40*/  IMAD R17, R4, R16, R21 ;  /* 0x0000001004117224 */ /* 0x03cfe400078e0215 */
[----:B0-----:R-:W0:Y:S02]  /*0a50*/  LDC.64 R18, c[0x0][0x3a0] ;  /* 0x0000e800ff127b82 */ /* 0x001e240000000a00 */
[----:B-1----:R-:W-:-:S06]  /*0a60*/  IMAD.WIDE R16, R17, 0x4, R14 ;  /* 0x0000000411107825 */ /* 0x002fcc00078e020e */
[----:B------:R-:W2:Y:S01]  /*0a70*/  LDG.E R16, desc[UR6][R16.64] ;  /* 0x0000000610107981 */ /* 0x000ea2000c1e1900 */
[----:B0-----:R-:W-:-:S05]  /*0a80*/  IMAD.WIDE.U32 R18, R25, 0x4, R18 ;  /* 0x0000000419127825 */ /* 0x001fca00078e0012 */
[----:B------:R-:W2:Y:S01]  /*0a90*/  LDG.E R24, desc[UR6][R18.64+0x4] ;  /* 0x0000040612187981 */ /* 0x000ea2000c1e1900 */
[----:B------:R-:W-:Y:S02]  /*0aa0*/  ISETP.NE.AND P0, PT, R22, 0x1, PT ;  /* 0x000000011600780c */ /* 0x000fe40003f05270 */
[----:B--2---:R-:W-:-:S05]  /*0ab0*/  VIADDMNMX R23, R24, R16, R23, !PT ;  /* 0x0000001018177246 */ /* 0x004fca0007800117 */
[----:B------:R0:W-:Y:S06]  /*0ac0*/  STG.E desc[UR6][R12.64+0x4], R23 ;  /* 0x000004170c007986 */ /* 0x0001ec000c101906 */
[----:B------:R-:W-:Y:S05]  /*0ad0*/  @!P0 BRA `(.L_x_7) ;  /* 0x00000000003c8947 */ /* 0x000fea0003800000 */
[----:B------:R-:W-:Y:S01]  /*0ae0*/  IADD3 R16, PT, PT, -R25, -0x2, RZ ;  /* 0xfffffffe19107810 */ /* 0x000fe20007ffe1ff */
[----:B------:R-:W0:Y:S04]  /*0af0*/  LDG.E R24, desc[UR6][R18.64+0x8] ;  /* 0x0000080612187981 */ /* 0x000e28000c1e1900 */
[----:B------:R-:W-:-:S04]  /*0b00*/  IMAD R17, R4, R16, R21 ;  /* 0x0000001004117224 */ /* 0x000fc800078e0215 */
[----:B------:R-:W-:-:S06]  /*0b10*/  IMAD.WIDE R16, R17, 0x4, R14 ;  /* 0x0000000411107825 */ /* 0x000fcc00078e020e */
[----:B------:R-:W0:Y:S01]  /*0b20*/  LDG.E R16, desc[UR6][R16.64] ;  /* 0x0000000610107981 */ /* 0x000e22000c1e1900 */
[----:B------:R-:W-:-:S13]  /*0b30*/  ISETP.NE.AND P0, PT, R22, 0x2, PT ;  /* 0x000000021600780c */ /* 0x000fda0003f05270 */
[----:B------:R-:W-:-:S05]  /*0b40*/  @P0 IADD3 R25, PT, PT, -R25, -0x3, RZ ;  /* 0xfffffffd19190810 */ /* 0x000fca0007ffe1ff */
[----:B------:R-:W-:-:S04]  /*0b50*/  @P0 IMAD R25, R4, R25, R21 ;  /* 0x0000001904190224 */ /* 0x000fc800078e0215 */
[----:B------:R-:W-:Y:S01]  /*0b60*/  @P0 IMAD.WIDE R14, R25, 0x4, R14 ;  /* 0x00000004190e0825 */ /* 0x000fe200078e020e */
[----:B0-----:R-:W-:-:S05]  /*0b70*/  VIADDMNMX R23, R24, R16, R23, !PT ;  /* 0x0000001018177246 */ /* 0x001fca0007800117 */
[----:B------:R0:W-:Y:S04]  /*0b80*/  STG.E desc[UR6][R12.64+0x4], R23 ;  /* 0x000004170c007986 */ /* 0x0001e8000c101906 */
[----:B------:R-:W0:Y:S04]  /*0b90*/  @P0 LDG.E R14, desc[UR6][R14.64] ;  /* 0x000000060e0e0981 */ /* 0x000e28000c1e1900 */
[----:B------:R-:W0:Y:S02]  /*0ba0*/  @P0 LDG.E R22, desc[UR6][R18.64+0xc] ;  /* 0x00000c0612160981 */ /* 0x000e24000c1e1900 */
[----:B0-----:R-:W-:-:S05]  /*0bb0*/  @P0 VIADDMNMX R23, R22, R14, R23, !PT ;  /* 0x0000000e16170246 */ /* 0x001fca0007800117 */
[----:B------:R0:W-:Y:S02]  /*0bc0*/  @P0 STG.E desc[UR6][R12.64+0x4], R23 ;  /* 0x000004170c000986 */ /* 0x0001e4000c101906 */
.L_x_7:
[----:B------:R-:W-:Y:S05]  /*0bd0*/  BSYNC.RECONVERGENT B0 ;  /* 0x0000000000007941 */ /* 0x000fea0003800200 */
.L_x_5:
[----:B------:R-:W1:Y:S01]  /*0be0*/  LDC R18, c[0x0][0x380] ;  /* 0x0000e000ff127b82 */ /* 0x000e620000000800 */
[----:B0-234-:R-:W2:Y:S01]  /*0bf0*/  LDG.E R10, desc[UR6][R10.64+0x4] ;  /* 0x000004060a0a7981 */ /* 0x01dea2000c1e1900 */
[----:B------:R-:W0:Y:S06]  /*0c00*/  LDCU.64 UR4, c[0x0][0x398] ;  /* 0x00007300ff0477ac */ /* 0x000e2c0008000a00 */
[----:B-----5:R-:W3:Y:S08]  /*0c10*/  LDC.64 R16, c[0x0][0x3a8] ;  /* 0x0000ea00ff107b82 */ /* 0x020ef00000000a00 */
[----:B------:R-:W4:Y:S08]  /*0c20*/  LDC.64 R14, c[0x0][0x3b0] ;  /* 0x0000ec00ff0e7b82 */ /* 0x000f300000000a00 */
[----:B-1----:R-:W1:Y:S01]  /*0c30*/  LDC.64 R12, c[0x0][0x398] ;  /* 0x0000e600ff0c7b82 */ /* 0x002e620000000a00 */
[----:B------:R-:W-:Y:S01]  /*0c40*/  IADD3 R21, PT, PT, R21, -0x3, -R18 ;  /* 0xfffffffd15157810 */ /* 0x000fe20007ffe812 */
[----:B---3--:R-:W-:-:S06]  /*0c50*/  IMAD.WIDE R16, R9, 0x4, R16 ;  /* 0x0000000409107825 */ /* 0x008fcc00078e0210 */
[----:B------:R-:W3:Y:S01]  /*0c60*/  LDG.E R17, desc[UR6][R16.64+0x4] ;  /* 0x0000040610117981 */ /* 0x000ee2000c1e1900 */
[----:B----4-:R-:W-:-:S06]  /*0c70*/  IMAD.WIDE R14, R9, 0x4, R14 ;  /* 0x00000004090e7825 */ /* 0x010fcc00078e020e */
[----:B------:R-:W3:Y:S01]  /*0c80*/  LDG.E R14, desc[UR6][R14.64+0x4] ;  /* 0x000004060e0e7981 */ /* 0x000ee2000c1e1900 */
[----:B-1----:R-:W-:-:S06]  /*0c90*/  IMAD.WIDE R12, R21, 0x4, R12 ;  /* 0x00000004150c7825 */ /* 0x002fcc00078e020c */
[----:B------:R-:W3:Y:S01]  /*0ca0*/  LDG.E R12, desc[UR6][R12.64] ;  /* 0x000000060c0c7981 */ /* 0x000ee2000c1e1900 */
[----:B0-----:R-:W-:-:S04]  /*0cb0*/  IADD3 R8, P0, PT, R8, UR4, RZ ;  /* 0x0000000408087c10 */ /* 0x001fc8000ff1e0ff */
[----:B------:R-:W-:Y:S01]  /*0cc0*/  IADD3.X R9, PT, PT, R20, UR5, RZ, P0, !PT ;  /* 0x0000000514097c10 */ /* 0x000fe200087fe4ff */
[----:B------:R-:W-:-:S05]  /*0cd0*/  IMAD.IADD R2, R7, 0x1, R2 ;  /* 0x0000000107027824 */ /* 0x000fca00078e0202 */
[----:B------:R-:W-:Y:S01]  /*0ce0*/  ISETP.GT.AND P0, PT, R2, R0, PT ;  /* 0x000000000200720c */ /* 0x000fe20003f04270 */
[----:B------:R-:W-:Y:S02]  /*0cf0*/  IMAD.IADD R5, R5, 0x1, -R7 ;  /* 0x0000000105057824 */ /* 0x000fe400078e0a07 */
[----:B------:R-:W-:Y:S01]  /*0d00*/  VIADD R6, R6, 0x1 ;  /* 0x0000000106067836 */ /* 0x000fe20000000000 */
[----:B---3--:R-:W-:-:S04]  /*0d10*/  IADD3 R18, PT, PT, R14, R17, R12 ;  /* 0x000000110e127210 */ /* 0x008fc80007ffe00c */
[----:B--2---:R-:W-:-:S05]  /*0d20*/  VIMNMX3.RELU R23, R23, R10, R18, !PT ;  /* 0x0000000a1717720f */ /* 0x004fca0007801112 */
[----:B------:R0:W-:Y:S01]  /*0d30*/  STG.E desc[UR6][R8.64+0x4], R23 ;  /* 0x0000041708007986 */ /* 0x0001e2000c101906 */
[----:B------:R-:W-:Y:S01]  /*0d40*/  VIADD R12, R2, 0x1 ;  /* 0x00000001020c7836 */ /* 0x000fe20000000000 */
[----:B------:R-:W-:Y:S06]  /*0d50*/  @!P0 BRA `(.L_x_12) ;  /* 0xfffffff000fc8947 */ /* 0x000fec000383ffff */
[----:B------:R-:W-:Y:S05]  /*0d60*/  EXIT ;  /* 0x000000000000794d */ /* 0x000fea0003800000 */
.L_x_13:
[----:B------:R-:W-:-:S00]  /*0d70*/  BRA `(.L_x_13) ;  /* 0xfffffffc00fc7947 */ /* 0x000fc0000383ffff */
[----:B------:R-:W-:-:S00]  /*0d80*/  NOP ;  /* 0x0000000000007918 */ /* 0x000fc00000000000 */
[----:B------:R-:W-:-:S00]  /*0d90*/  NOP ;  /* 0x0000000000007918 */ /* 0x000fc00000000000 */
[----:B------:R-:W-:-:S00]  /*0da0*/  NOP ;  /* 0x0000000000007918 */ /* 0x000fc00000000000 */
[----:B------:R-:W-:-:S00]  /*0db0*/  NOP ;  /* 0x0000000000007918 */ /* 0x000fc00000000000 */
[----:B------:R-:W-:-:S00]  /*0dc0*/  NOP ;  /* 0x0000000000007918 */ /* 0x000fc00000000000 */
[----:B------:R-:W-:-:S00]  /*0dd0*/  NOP ;  /* 0x0000000000007918 */ /* 0x000fc00000000000 */
[----:B------:R-:W-:-:S00]  /*0de0*/  NOP ;  /* 0x0000000000007918 */ /* 0x000fc00000000000 */
[----:B------:R-:W-:-:S00]  /*0df0*/  NOP ;  /* 0x0000000000007918 */ /* 0x000fc00000000000 */
.L_x_14:


//--------------------- .nv.shared.reserved.0     --------------------------
	.section	.nv.shared.reserved.0,"aw",@nobits
	.weak		__nv_reservedSMEM_offset_0_alias
	.size		__nv_reservedSMEM_offset_0_alias, 0, 64
	.other		__nv_reservedSMEM_offset_0_alias,@"STO_CUDA_RESERVED_SHARED STV_DEFAULT"
__nv_reservedSMEM_offset_0_alias:
	.zero		0
	.zero		64


//--------------------- .nv.constant0._Z8computeMiiPiS_S_S_S_S_ --------------------------
	.section	.nv.constant0._Z8computeMiiPiS_S_S_S_S_,"a",@progbits
	.sectionflags	@""
	.align	4
.nv.constant0._Z8computeMiiPiS_S_S_S_S_:
	.zero		952


//--------------------- SYMBOLS --------------------------

	.type		.nv.reservedSmem.offset0,@object
	.size		.nv.reservedSmem.offset0,0x4
